	.headerflags	@"EF_CUDA_TEXMODE_UNIFIED EF_CUDA_64BIT_ADDRESS EF_CUDA_ACCELERATORS EF_CUDA_SM90 EF_CUDA_VIRTUAL_SM(EF_CUDA_SM90)"
	.elftype	@"ET_EXEC"


//--------------------- .nv.info                  --------------------------
	.section	.nv.info,"",@"SHT_CUDA_INFO"
	.align	4


	//----- nvinfo : EIATTR_REGCOUNT
	.align		4
        /*0000*/ 	.byte	0x04, 0x2f
        /*0002*/ 	.short	(.L_3 - .L_2)
	.align		4
.L_2:
        /*0004*/ 	.word	index@(triton_poi_fused__native_batch_norm_legit_no_training_relu_45)
        /*0008*/ 	.word	0x00000012


	//----- nvinfo : EIATTR_MIN_STACK_SIZE
	.align		4
.L_3:
        /*000c*/ 	.byte	0x04, 0x12
        /*000e*/ 	.short	(.L_5 - .L_4)
	.align		4
.L_4:
        /*0010*/ 	.word	index@(triton_poi_fused__native_batch_norm_legit_no_training_relu_45)
        /*0014*/ 	.word	0x00000000


	//----- nvinfo : EIATTR_FRAME_SIZE
	.align		4
.L_5:
        /*0018*/ 	.byte	0x04, 0x11
        /*001a*/ 	.short	(.L_7 - .L_6)
	.align		4
.L_6:
        /*001c*/ 	.word	index@(triton_poi_fused__native_batch_norm_legit_no_training_relu_45)
        /*0020*/ 	.word	0x00000000


	//----- nvinfo : EIATTR_MIN_STACK_SIZE
	.align		4
.L_7:
        /*0024*/ 	.byte	0x04, 0x12
        /*0026*/ 	.short	(.L_9 - .L_8)
	.align		4
.L_8:
        /*0028*/ 	.word	index@(triton_poi_fused__native_batch_norm_legit_no_training_relu_45)
        /*002c*/ 	.word	0x00000000
.L_9:


//--------------------- .nv.info.triton_poi_fused__native_batch_norm_legit_no_training_relu_45 --------------------------
	.section	.nv.info.triton_poi_fused__native_batch_norm_legit_no_training_relu_45,"",@"SHT_CUDA_INFO"
	.sectionflags	@""
	.align	4


	//----- nvinfo : EIATTR_CUDA_API_VERSION
	.align		4
        /*0000*/ 	.byte	0x04, 0x37
        /*0002*/ 	.short	(.L_11 - .L_10)
.L_10:
        /*0004*/ 	.word	0x0000007c


	//----- nvinfo : EIATTR_KPARAM_INFO
	.align		4
.L_11:
        /*0008*/ 	.byte	0x04, 0x17
        /*000a*/ 	.short	(.L_13 - .L_12)
.L_12:
        /*000c*/ 	.word	0x00000000
        /*0010*/ 	.short	0x0006
        /*0012*/ 	.short	0x0030
        /*0014*/ 	.byte	0x00, 0xf0, 0x11, 0x00


	//----- nvinfo : EIATTR_KPARAM_INFO
	.align		4
.L_13:
        /*0018*/ 	.byte	0x04, 0x17
        /*001a*/ 	.short	(.L_15 - .L_14)
.L_14:
        /*001c*/ 	.word	0x00000000
        /*0020*/ 	.short	0x0005
        /*0022*/ 	.short	0x0028
        /*0024*/ 	.byte	0x00, 0xf4, 0x21, 0x00


	//----- nvinfo : EIATTR_KPARAM_INFO
	.align		4
.L_15:
        /*0028*/ 	.byte	0x04, 0x17
        /*002a*/ 	.short	(.L_17 - .L_16)
.L_16:
        /*002c*/ 	.word	0x00000000
        /*0030*/ 	.short	0x0004
        /*0032*/ 	.short	0x0020
        /*0034*/ 	.byte	0x00, 0xf4, 0x21, 0x00


	//----- nvinfo : EIATTR_KPARAM_INFO
	.align		4
.L_17:
        /*0038*/ 	.byte	0x04, 0x17
        /*003a*/ 	.short	(.L_19 - .L_18)
.L_18:
        /*003c*/ 	.word	0x00000000
        /*0040*/ 	.short	0x0003
        /*0042*/ 	.short	0x0018
        /*0044*/ 	.byte	0x00, 0xf4, 0x21, 0x00


	//----- nvinfo : EIATTR_KPARAM_INFO
	.align		4
.L_19:
        /*0048*/ 	.byte	0x04, 0x17
        /*004a*/ 	.short	(.L_21 - .L_20)
.L_20:
        /*004c*/ 	.word	0x00000000
        /*0050*/ 	.short	0x0002
        /*0052*/ 	.short	0x0010
        /*0054*/ 	.byte	0x00, 0xf4, 0x21, 0x00


	//----- nvinfo : EIATTR_KPARAM_INFO
	.align		4
.L_21:
        /*0058*/ 	.byte	0x04, 0x17
        /*005a*/ 	.short	(.L_23 - .L_22)
.L_22:
        /*005c*/ 	.word	0x00000000
        /*0060*/ 	.short	0x0001
        /*0062*/ 	.short	0x0008
        /*0064*/ 	.byte	0x00, 0xf4, 0x21, 0x00


	//----- nvinfo : EIATTR_KPARAM_INFO
	.align		4
.L_23:
        /*0068*/ 	.byte	0x04, 0x17
        /*006a*/ 	.short	(.L_25 - .L_24)
.L_24:
        /*006c*/ 	.word	0x00000000
        /*0070*/ 	.short	0x0000
        /*0072*/ 	.short	0x0000
        /*0074*/ 	.byte	0x00, 0xf4, 0x21, 0x00


	//----- nvinfo : EIATTR_SPARSE_MMA_MASK
	.align		4
.L_25:
        /*0078*/ 	.byte	0x03, 0x50
        /*007a*/ 	.short	0x0000


	//----- nvinfo : EIATTR_MAXREG_COUNT
	.align		4
        /*007c*/ 	.byte	0x03, 0x1b
        /*007e*/ 	.short	0x00ff


	//----- nvinfo : EIATTR_EXIT_INSTR_OFFSETS
	.align		4
        /*0080*/ 	.byte	0x04, 0x1c
        /*0082*/ 	.short	(.L_27 - .L_26)


	//   ....[0]....
.L_26:
        /*0084*/ 	.word	0x00000330


	//   ....[1]....
        /*0088*/ 	.word	0x00000350


	//----- nvinfo : EIATTR_REQNTID
	.align		4
.L_27:
        /*008c*/ 	.byte	0x04, 0x10
        /*008e*/ 	.short	(.L_29 - .L_28)
.L_28:
        /*0090*/ 	.word	0x00000080
        /*0094*/ 	.word	0x00000001
        /*0098*/ 	.word	0x00000001


	//----- nvinfo : EIATTR_CBANK_PARAM_SIZE
	.align		4
.L_29:
        /*009c*/ 	.byte	0x03, 0x19
        /*009e*/ 	.short	0x0034


	//----- nvinfo : EIATTR_PARAM_CBANK
	.align		4
        /*00a0*/ 	.byte	0x04, 0x0a
        /*00a2*/ 	.short	(.L_31 - .L_30)
	.align		4
.L_30:
        /*00a4*/ 	.word	index@(.nv.constant0.triton_poi_fused__native_batch_norm_legit_no_training_relu_45)
        /*00a8*/ 	.short	0x0210
        /*00aa*/ 	.short	0x0034


	//----- nvinfo : EIATTR_SW_WAR
	.align		4
.L_31:
        /*00ac*/ 	.byte	0x04, 0x36
        /*00ae*/ 	.short	(.L_33 - .L_32)
.L_32:
        /*00b0*/ 	.word	0x00000008
.L_33:


//--------------------- .nv.callgraph             --------------------------
	.section	.nv.callgraph,"",@"SHT_CUDA_CALLGRAPH"
	.align	4
	.sectionentsize	8
	.align		4
        /*0000*/ 	.word	0x00000000
	.align		4
        /*0004*/ 	.word	0xffffffff
	.align		4
        /*0008*/ 	.word	0x00000000
	.align		4
        /*000c*/ 	.word	0xfffffffe
	.align		4
        /*0010*/ 	.word	0x00000000
	.align		4
        /*0014*/ 	.word	0xfffffffd
	.align		4
        /*0018*/ 	.word	0x00000000
	.align		4
        /*001c*/ 	.word	0xfffffffc


//--------------------- .nv.constant4             --------------------------
	.section	.nv.constant4,"a",@progbits
	.align	8
	.align		8
.nv.constant4:
        /*0000*/ 	.dword	_$_str
	.align		8
        /*0008*/ 	.dword	_$_str_$_2


//--------------------- .text.triton_poi_fused__native_batch_norm_legit_no_training_relu_45 --------------------------
	.section	.text.triton_poi_fused__native_batch_norm_legit_no_training_relu_45,"ax",@progbits
	.align	128
        .global         triton_poi_fused__native_batch_norm_legit_no_training_relu_45
        .type           triton_poi_fused__native_batch_norm_legit_no_training_relu_45,@function
        .size           triton_poi_fused__native_batch_norm_legit_no_training_relu_45,(.L_x_1 - triton_poi_fused__native_batch_norm_legit_no_training_relu_45)
        .other          triton_poi_fused__native_batch_norm_legit_no_training_relu_45,@"STO_CUDA_ENTRY STV_DEFAULT"
triton_poi_fused__native_batch_norm_legit_no_training_relu_45:
.text.triton_poi_fused__native_batch_norm_legit_no_training_relu_45:
[----:B------:R-:W0:Y:S01]  /*0000*/  LDC R1, c[0x0][0x28] ;  /* 0x00000a00ff017b82 */ /* 0x000e220000000800 */
[----:B------:R-:W1:Y:S07]  /*0010*/  S2R R0, SR_TID.X ;  /* 0x0000000000007919 */ /* 0x000e6e0000002100 */
[----:B------:R-:W2:Y:S01]  /*0020*/  LDC.64 R8, c[0x0][0x220] ;  /* 0x00008800ff087b82 */ /* 0x000ea20000000a00 */
[----:B------:R-:W-:Y:S01]  /*0030*/  HFMA2.MMA R14, -RZ, RZ, 0, 0 ;  /* 0x00000000ff0e7435 */ /* 0x000fe200000001ff */
[----:B------:R-:W-:Y:S01]  /*0040*/  ULDC.64 UR4, c[0x0][0x208] ;  /* 0x0000820000047ab9 */ /* 0x000fe20000000a00 */
[----:B------:R-:W3:Y:S05]  /*0050*/  S2R R3, SR_CTAID.X ;  /* 0x0000000000037919 */ /* 0x000eea0000002500 */
[----:B------:R-:W4:Y:S08]  /*0060*/  LDC.64 R6, c[0x0][0x218] ;  /* 0x00008600ff067b82 */ /* 0x000f300000000a00 */
[----:B------:R-:W5:Y:S08]  /*0070*/  LDC.64 R10, c[0x0][0x228] ;  /* 0x00008a00ff0a7b82 */ /* 0x000f700000000a00 */
[----:B------:R-:W4:Y:S01]  /*0080*/  LDC.64 R12, c[0x0][0x230] ;  /* 0x00008c00ff0c7b82 */ /* 0x000f220000000a00 */
[----:B-1----:R-:W-:-:S02]  /*0090*/  LOP3.LUT R0, R0, 0x7f, RZ, 0xc0, !PT ;  /* 0x0000007f00007812 */ /* 0x002fc400078ec0ff */
[----:B---3--:R-:W-:Y:S02]  /*00a0*/  SHF.R.S32.HI R2, RZ, 0x18, R3 ;  /* 0x00000018ff027819 */ /* 0x008fe40000011403 */
[----:B------:R-:W-:Y:S02]  /*00b0*/  LEA R0, R3, R0, 0x7 ;  /* 0x0000000003007211 */ /* 0x000fe400078e38ff */
[----:B------:R-:W-:Y:S02]  /*00c0*/  SGXT R3, R2, 0x1 ;  /* 0x000000010203781a */ /* 0x000fe40000000200 */
[----:B------:R-:W-:Y:S02]  /*00d0*/  ISETP.GE.AND P0, PT, R0, 0x1800, PT ;  /* 0x000018000000780c */ /* 0x000fe40003f06270 */
[----:B------:R-:W-:-:S04]  /*00e0*/  LEA.HI R3, R3, R0, RZ, 0x4 ;  /* 0x0000000003037211 */ /* 0x000fc800078f20ff */
[----:B------:R-:W-:-:S05]  /*00f0*/  SHF.R.S32.HI R3, RZ, 0x4, R3 ;  /* 0x00000004ff037819 */ /* 0x000fca0000011403 */
[----:B------:R-:W-:-:S05]  /*0100*/  IMAD.HI R2, R3, 0x2aaaaaab, RZ ;  /* 0x2aaaaaab03027827 */ /* 0x000fca00078e02ff */
[----:B------:R-:W-:-:S04]  /*0110*/  SHF.R.U32.HI R5, RZ, 0x1f, R2 ;  /* 0x0000001fff057819 */ /* 0x000fc80000011602 */
[----:B------:R-:W-:Y:S02]  /*0120*/  LEA.HI R2, R2, R5, RZ, 0x1c ;  /* 0x0000000502027211 */ /* 0x000fe400078fe0ff */
[----:B------:R-:W1:Y:S03]  /*0130*/  LDC.64 R4, c[0x0][0x210] ;  /* 0x00008400ff047b82 */ /* 0x000e660000000a00 */
[----:B------:R-:W-:-:S04]  /*0140*/  IMAD R15, R2, -0x60, R3 ;  /* 0xffffffa0020f7824 */ /* 0x000fc800078e0203 */
[----:B--2---:R-:W-:-:S05]  /*0150*/  IMAD.WIDE R8, R15, 0x4, R8 ;  /* 0x000000040f087825 */ /* 0x004fca00078e0208 */
[----:B------:R5:W2:Y:S01]  /*0160*/  @!P0 LDG.E.EL R14, desc[UR4][R8.64] ;  /* 0x00000004080e8981 */ /* 0x000aa2000c2e1900 */
[----:B------:R-:W-:Y:S01]  /*0170*/  CS2R R2, SRZ ;  /* 0x0000000000027805 */ /* 0x000fe2000001ff00 */
[----:B----4-:R-:W-:-:S05]  /*0180*/  IMAD.WIDE R6, R15, 0x4, R6 ;  /* 0x000000040f067825 */ /* 0x010fca00078e0206 */
[----:B------:R3:W4:Y:S01]  /*0190*/  @!P0 LDG.E.EL R3, desc[UR4][R6.64] ;  /* 0x0000000406038981 */ /* 0x000722000c2e1900 */
[----:B-1----:R-:W-:-:S04]  /*01a0*/  IMAD.WIDE R4, R0, 0x4, R4 ;  /* 0x0000000400047825 */ /* 0x002fc800078e0204 */
[C---:B-----5:R-:W-:Y:S01]  /*01b0*/  IMAD.WIDE R8, R15.reuse, 0x4, R10 ;  /* 0x000000040f087825 */ /* 0x060fe200078e020a */
[----:B------:R1:W4:Y:S03]  /*01c0*/  @!P0 LDG.E R2, desc[UR4][R4.64] ;  /* 0x0000000404028981 */ /* 0x000326000c1e1900 */
[----:B0-----:R-:W-:Y:S01]  /*01d0*/  IMAD.WIDE R10, R15, 0x4, R12 ;  /* 0x000000040f0a7825 */ /* 0x001fe200078e020c */
[----:B------:R-:W-:-:S06]  /*01e0*/  CS2R R12, SRZ ;  /* 0x00000000000c7805 */ /* 0x000fcc000001ff00 */
[----:B------:R-:W5:Y:S01]  /*01f0*/  @!P0 LDG.E.EL R12, desc[UR4][R8.64] ;  /* 0x00000004080c8981 */ /* 0x000f62000c2e1900 */
[----:B---3--:R-:W-:Y:S01]  /*0200*/  MOV R6, 0x3e800000 ;  /* 0x3e80000000067802 */ /* 0x008fe20000000f00 */
[----:B-1----:R-:W0:Y:S02]  /*0210*/  LDC.64 R4, c[0x0][0x238] ;  /* 0x00008e00ff047b82 */ /* 0x002e240000000a00 */
[----:B------:R-:W5:Y:S01]  /*0220*/  @!P0 LDG.E.EL R13, desc[UR4][R10.64] ;  /* 0x000000040a0d8981 */ /* 0x000f62000c2e1900 */
[----:B--2---:R-:W-:-:S04]  /*0230*/  FADD R14, R14, 9.9999997473787516356e-06 ;  /* 0x3727c5ac0e0e7421 */ /* 0x004fc80000000000 */
[----:B------:R-:W1:Y:S02]  /*0240*/  MUFU.SQRT R15, R14 ;  /* 0x0000000e000f7308 */ /* 0x000e640000002000 */
[C---:B-1----:R-:W-:Y:S02]  /*0250*/  FSETP.GT.AND P1, PT, R15.reuse, 8.50705917302346158658e+37, PT ;  /* 0x7e8000000f00780b */ /* 0x042fe40003f24000 */
[----:B------:R-:W-:-:S11]  /*0260*/  FSETP.GEU.AND P2, PT, R15, 1.175494350822287508e-38, PT ;  /* 0x008000000f00780b */ /* 0x000fd60003f4e000 */
[----:B------:R-:W-:-:S04]  /*0270*/  @P1 FMUL R15, R15, 0.25 ;  /* 0x3e8000000f0f1820 */ /* 0x000fc80000400000 */
[----:B------:R-:W-:-:S06]  /*0280*/  @!P2 FMUL R15, R15, 16777216 ;  /* 0x4b8000000f0fa820 */ /* 0x000fcc0000400000 */
[----:B------:R-:W1:Y:S01]  /*0290*/  MUFU.RCP R15, R15 ;  /* 0x0000000f000f7308 */ /* 0x000e620000001000 */
[----:B------:R-:W-:Y:S01]  /*02a0*/  FSEL R6, R6, 1, P1 ;  /* 0x3f80000006067808 */ /* 0x000fe20000800000 */
[----:B----4-:R-:W-:-:S04]  /*02b0*/  FADD R2, -R3, R2 ;  /* 0x0000000203027221 */ /* 0x010fc80000000100 */
[----:B------:R-:W-:-:S04]  /*02c0*/  @!P2 FMUL R6, R6, 16777216 ;  /* 0x4b8000000606a820 */ /* 0x000fc80000400000 */
[----:B-1----:R-:W-:-:S04]  /*02d0*/  FMUL R3, R15, R6 ;  /* 0x000000060f037220 */ /* 0x002fc80000400000 */
[----:B------:R-:W-:-:S04]  /*02e0*/  FMUL R2, R2, R3 ;  /* 0x0000000302027220 */ /* 0x000fc80000400000 */
[----:B-----5:R-:W-:Y:S01]  /*02f0*/  FFMA R12, R2, R12, R13 ;  /* 0x0000000c020c7223 */ /* 0x020fe2000000000d */
[----:B0-----:R-:W-:-:S04]  /*0300*/  IMAD.WIDE R2, R0, 0x4, R4 ;  /* 0x0000000400027825 */ /* 0x001fc800078e0204 */
[----:B------:R-:W-:-:S04]  /*0310*/  FSETP.GEU.AND P1, PT, R12, RZ, PT ;  /* 0x000000ff0c00720b */ /* 0x000fc80003f2e000 */
[----:B------:R-:W-:Y:S01]  /*0320*/  FSEL R5, R12, RZ, P1 ;  /* 0x000000ff0c057208 */ /* 0x000fe20000800000 */
[----:B------:R-:W-:Y:S08]  /*0330*/  @P0 EXIT ;  /* 0x000000000000094d */ /* 0x000ff00003800000 */
[----:B------:R-:W-:Y:S01]  /*0340*/  STG.E desc[UR4][R2.64], R5 ;  /* 0x0000000502007986 */ /* 0x000fe2000c101904 */
[----:B------:R-:W-:Y:S05]  /*0350*/  EXIT ;  /* 0x000000000000794d */ /* 0x000fea0003800000 */
.L_x_0:
[----:B------:R-:W-:-:S00]  /*0360*/  BRA `(.L_x_0) ;  /* 0xfffffffc00fc7947 */ /* 0x000fc0000383ffff */
[----:B------:R-:W-:-:S00]  /*0370*/  NOP ;  /* 0x0000000000007918 */ /* 0x000fc00000000000 */
        /* <DEDUP_REMOVED lines=8> */
.L_x_1:


//--------------------- .nv.global.init           --------------------------
	.section	.nv.global.init,"aw",@progbits
.nv.global.init:
	.type		_$_str,@object
	.size		_$_str,(_$_str_$_2 - _$_str)
_$_str:
        /*0000*/ 	.byte	0x5f, 0x5f, 0x43, 0x55, 0x44, 0x41, 0x5f, 0x46, 0x54, 0x5a, 0x00
	.type		_$_str_$_2,@object
	.size		_$_str_$_2,(.L_1 - _$_str_$_2)
_$_str_$_2:
        /*000b*/ 	.byte	0x5f, 0x5f, 0x43, 0x55, 0x44, 0x41, 0x5f, 0x50, 0x52, 0x45, 0x43, 0x5f, 0x53, 0x51, 0x52, 0x54
        /*001b*/ 	.byte	0x00
.L_1:


//--------------------- .nv.constant0.triton_poi_fused__native_batch_norm_legit_no_training_relu_45 --------------------------
	.section	.nv.constant0.triton_poi_fused__native_batch_norm_legit_no_training_relu_45,"a",@progbits
	.sectionflags	@""
	.align	4
.nv.constant0.triton_poi_fused__native_batch_norm_legit_no_training_relu_45:
	.zero		580
